//
// Generated by NVIDIA NVVM Compiler
//
// Compiler Build ID: CL-36424714
// Cuda compilation tools, release 13.0, V13.0.88
// Based on NVVM 20.0.0
//

.version 9.0
.target sm_100
.address_size 64

	// .globl	_Z16readStructKernelPK8MyStruct
.extern .func  (.param .b32 func_retval0) vprintf
(
	.param .b64 vprintf_param_0,
	.param .b64 vprintf_param_1
)
;
.global .align 1 .b8 $str[29] = {75, 101, 114, 110, 101, 108, 32, 115, 101, 101, 115, 58, 32, 97, 32, 61, 32, 37, 100, 44, 32, 98, 32, 61, 32, 37, 102, 10};

.visible .entry _Z16readStructKernelPK8MyStruct(
	.param .u64 .ptr .align 1 _Z16readStructKernelPK8MyStruct_param_0
)
{
	.local .align 16 .b8 	__local_depot0[16];
	.reg .b64 	%SP;
	.reg .b64 	%SPL;
	.reg .b32 	%r<4>;
	.reg .b32 	%f<2>;
	.reg .b64 	%rd<7>;
	.reg .b64 	%fd<2>;

	mov.u64 	%SPL, __local_depot0;
	cvta.local.u64 	%SP, %SPL;
	ld.param.u64 	%rd1, [_Z16readStructKernelPK8MyStruct_param_0];
	cvta.to.global.u64 	%rd2, %rd1;
	add.u64 	%rd3, %SP, 0;
	add.u64 	%rd4, %SPL, 0;
	ld.global.u32 	%r1, [%rd2];
	ld.global.f32 	%f1, [%rd2+4];
	cvt.f64.f32 	%fd1, %f1;
	st.local.u32 	[%rd4], %r1;
	st.local.f64 	[%rd4+8], %fd1;
	mov.u64 	%rd5, $str;
	cvta.global.u64 	%rd6, %rd5;
	{ // callseq 0, 0
	.param .b64 param0;
	st.param.b64 	[param0], %rd6;
	.param .b64 param1;
	st.param.b64 	[param1], %rd3;
	.param .b32 retval0;
	call.uni (retval0), 
	vprintf, 
	(
	param0, 
	param1
	);
	ld.param.b32 	%r2, [retval0];
	} // callseq 0
	ret;

}


// ===== COMPILED SASS (sm_100) =====

	.target	sm_100

	.elftype	@"ET_EXEC"


//--------------------- .note.nv.tkinfo           --------------------------
	.section	.note.nv.tkinfo,"",@"SHT_NOTE"
	.sectionflags	@"SHF_NOTE_NV_TKINFO"
	.tkinfo
        /*0018*/ 	.word	0x00000002
        /*0030*/ 	.string	""
        /*0030*/ 	.string	"ptxas"
        /*0030*/ 	.string	"Cuda compilation tools, release 13.0, V13.0.88"
        /*0030*/ 	.string	"Build cuda_13.0.r13.0/compiler.36424714_0"
        /*0030*/ 	.string	"-arch sm_100 -m 64 "



//--------------------- .note.nv.cuinfo           --------------------------
	.section	.note.nv.cuinfo,"",@"SHT_NOTE"
	.sectionflags	@"SHF_NOTE_NV_CUINFO"
        /*0018*/ 	.short	0x0002
        /*001a*/ 	.short	0x0064
        /*001c*/ 	.short	0x0082
	.zero		2


//--------------------- .nv.info                  --------------------------
	.section	.nv.info,"",@"SHT_CUDA_INFO"
	.align	4


	//----- nvinfo : EIATTR_REGCOUNT
	.align		4
        /*0000*/ 	.byte	0x04, 0x2f
        /*0002*/ 	.short	(.L_2 - .L_1)
	.align		4
.L_1:
        /*0004*/ 	.word	index@(_Z16readStructKernelPK8MyStruct)
        /*0008*/ 	.word	0x00000018


	//----- nvinfo : EIATTR_FRAME_SIZE
	.align		4
.L_2:
        /*000c*/ 	.byte	0x04, 0x11
        /*000e*/ 	.short	(.L_4 - .L_3)
	.align		4
.L_3:
        /*0010*/ 	.word	index@(_Z16readStructKernelPK8MyStruct)
        /*0014*/ 	.word	0x00000010


	//----- nvinfo : EIATTR_MIN_STACK_SIZE
	.align		4
.L_4:
        /*0018*/ 	.byte	0x04, 0x12
        /*001a*/ 	.short	(.L_6 - .L_5)
	.align		4
.L_5:
        /*001c*/ 	.word	index@(_Z16readStructKernelPK8MyStruct)
        /*0020*/ 	.word	0x00000010
.L_6:


//--------------------- .nv.compat                --------------------------
	.section	.nv.compat,"",@"SHT_CUDA_COMPAT_INFO"
	.align	4
        /*0000*/ 	.byte	0x02, 0x09, 0x00, 0x00, 0x02, 0x02, 0x01, 0x00, 0x02, 0x05, 0x05, 0x00, 0x03, 0x07, 0x01, 0x01
        /*0010*/ 	.byte	0x02, 0x03, 0x00, 0x00, 0x02, 0x06, 0x01, 0x00, 0x04, 0x0b, 0x08, 0x00, 0x09, 0x00, 0x00, 0x00
        /*0020*/ 	.byte	0x00, 0x00, 0x00, 0x00


//--------------------- .nv.info._Z16readStructKernelPK8MyStruct --------------------------
	.section	.nv.info._Z16readStructKernelPK8MyStruct,"",@"SHT_CUDA_INFO"
	.sectionflags	@""
	.align	4


	//----- nvinfo : EIATTR_CUDA_API_VERSION
	.align		4
        /*0000*/ 	.byte	0x04, 0x37
        /*0002*/ 	.short	(.L_8 - .L_7)
.L_7:
        /*0004*/ 	.word	0x00000082


	//----- nvinfo : EIATTR_KPARAM_INFO
	.align		4
.L_8:
        /*0008*/ 	.byte	0x04, 0x17
        /*000a*/ 	.short	(.L_10 - .L_9)
.L_9:
        /*000c*/ 	.word	0x00000000
        /*0010*/ 	.short	0x0000
        /*0012*/ 	.short	0x0000
        /*0014*/ 	.byte	0x00, 0xf5, 0x21, 0x00


	//----- nvinfo : EIATTR_SPARSE_MMA_MASK
	.align		4
.L_10:
        /*0018*/ 	.byte	0x03, 0x50
        /*001a*/ 	.short	0x0000


	//----- nvinfo : EIATTR_MAXREG_COUNT
	.align		4
        /*001c*/ 	.byte	0x03, 0x1b
        /*001e*/ 	.short	0x00ff


	//----- nvinfo : EIATTR_EXTERNS
	.align		4
        /*0020*/ 	.byte	0x04, 0x0f
        /*0022*/ 	.short	(.L_12 - .L_11)


	//   ....[0]....
	.align		4
.L_11:
        /*0024*/ 	.word	index@(vprintf)


	//----- nvinfo : EIATTR_MERCURY_ISA_VERSION
	.align		4
.L_12:
        /*0028*/ 	.byte	0x03, 0x5f
        /*002a*/ 	.short	0x0101


	//----- nvinfo : EIATTR_VRC_CTA_INIT_COUNT
	.align		4
        /*002c*/ 	.byte	0x02, 0x4a
	.zero		1
	.zero		1


	//----- nvinfo : EIATTR_SYSCALL_OFFSETS
	.align		4
        /*0030*/ 	.byte	0x04, 0x46
        /*0032*/ 	.short	(.L_14 - .L_13)


	//   ....[0]....
.L_13:
        /*0034*/ 	.word	0x00000130


	//----- nvinfo : EIATTR_EXIT_INSTR_OFFSETS
	.align		4
.L_14:
        /*0038*/ 	.byte	0x04, 0x1c
        /*003a*/ 	.short	(.L_16 - .L_15)


	//   ....[0]....
.L_15:
        /*003c*/ 	.word	0x00000140


	//----- nvinfo : EIATTR_CBANK_PARAM_SIZE
	.align		4
.L_16:
        /*0040*/ 	.byte	0x03, 0x19
        /*0042*/ 	.short	0x0008


	//----- nvinfo : EIATTR_PARAM_CBANK
	.align		4
        /*0044*/ 	.byte	0x04, 0x0a
        /*0046*/ 	.short	(.L_18 - .L_17)
	.align		4
.L_17:
        /*0048*/ 	.word	index@(.nv.constant0._Z16readStructKernelPK8MyStruct)
        /*004c*/ 	.short	0x0380
        /*004e*/ 	.short	0x0008


	//----- nvinfo : EIATTR_SW_WAR
	.align		4
.L_18:
        /*0050*/ 	.byte	0x04, 0x36
        /*0052*/ 	.short	(.L_20 - .L_19)
.L_19:
        /*0054*/ 	.word	0x00000008
.L_20:


//--------------------- .nv.callgraph             --------------------------
	.section	.nv.callgraph,"",@"SHT_CUDA_CALLGRAPH"
	.align	4
	.sectionentsize	8
	.align		4
        /*0000*/ 	.word	0x00000000
	.align		4
        /*0004*/ 	.word	0xffffffff
	.align		4
        /*0008*/ 	.word	index@(_Z16readStructKernelPK8MyStruct)
	.align		4
        /*000c*/ 	.word	index@(vprintf)
	.align		4
        /*0010*/ 	.word	0x00000000
	.align		4
        /*0014*/ 	.word	0xfffffffe
	.align		4
        /*0018*/ 	.word	0x00000000
	.align		4
        /*001c*/ 	.word	0xfffffffd
	.align		4
        /*0020*/ 	.word	0x00000000
	.align		4
        /*0024*/ 	.word	0xfffffffc


//--------------------- .nv.constant4             --------------------------
	.section	.nv.constant4,"a",@progbits
	.align	8
	.align		8
.nv.constant4:
        /*0000*/ 	.dword	vprintf
	.align		8
        /*0008*/ 	.dword	$str


//--------------------- .text._Z16readStructKernelPK8MyStruct --------------------------
	.section	.text._Z16readStructKernelPK8MyStruct,"ax",@progbits
	.align	128
        .global         _Z16readStructKernelPK8MyStruct
        .type           _Z16readStructKernelPK8MyStruct,@function
        .size           _Z16readStructKernelPK8MyStruct,(.L_x_2 - _Z16readStructKernelPK8MyStruct)
        .other          _Z16readStructKernelPK8MyStruct,@"STO_CUDA_ENTRY STV_DEFAULT"
_Z16readStructKernelPK8MyStruct:
.text._Z16readStructKernelPK8MyStruct:
[----:B------:R-:W0:Y:S08]  /*0000*/  LDC R1, c[0x0][0x37c] ;  /* 0x0000df00ff017b82 */ /* 0x000e300000000800 */
[----:B------:R-:W1:Y:S01]  /*0010*/  LDC.64 R2, c[0x0][0x380] ;  /* 0x0000e000ff027b82 */ /* 0x000e620000000a00 */
[----:B------:R-:W1:Y:S01]  /*0020*/  LDCU.64 UR4, c[0x0][0x358] ;  /* 0x00006b00ff0477ac */ /* 0x000e620008000a00 */
[----:B0-----:R-:W-:Y:S01]  /*0030*/  VIADD R1, R1, 0xfffffff0 ;  /* 0xfffffff001017836 */ /* 0x001fe20000000000 */
[----:B------:R-:W0:Y:S01]  /*0040*/  LDCU.64 UR6, c[0x4][0x8] ;  /* 0x01000100ff0677ac */ /* 0x000e220008000a00 */
[----:B-1----:R-:W2:Y:S04]  /*0050*/  LDG.E R7, desc[UR4][R2.64+0x4] ;  /* 0x0000040402077981 */ /* 0x002ea8000c1e1900 */
[----:B------:R-:W3:Y:S01]  /*0060*/  LDG.E R0, desc[UR4][R2.64] ;  /* 0x0000000402007981 */ /* 0x000ee2000c1e1900 */
[----:B------:R-:W-:Y:S01]  /*0070*/  MOV R10, 0x0 ;  /* 0x00000000000a7802 */ /* 0x000fe20000000f00 */
[----:B------:R-:W1:Y:S01]  /*0080*/  LDCU UR4, c[0x0][0x2f8] ;  /* 0x00005f00ff0477ac */ /* 0x000e620008000800 */
[----:B0-----:R-:W-:Y:S01]  /*0090*/  IMAD.U32 R4, RZ, RZ, UR6 ;  /* 0x00000006ff047e24 */ /* 0x001fe2000f8e00ff */
[----:B------:R-:W-:Y:S01]  /*00a0*/  MOV R5, UR7 ;  /* 0x0000000700057c02 */ /* 0x000fe20008000f00 */
[----:B------:R-:W0:Y:S02]  /*00b0*/  LDCU UR5, c[0x0][0x2fc] ;  /* 0x00005f80ff0577ac */ /* 0x000e240008000800 */
[----:B------:R-:W4:Y:S01]  /*00c0*/  LDC.64 R10, c[0x4][R10] ;  /* 0x010000000a0a7b82 */ /* 0x000f220000000a00 */
[----:B-1----:R-:W-:Y:S01]  /*00d0*/  IADD3 R6, P0, PT, R1, UR4, RZ ;  /* 0x0000000401067c10 */ /* 0x002fe2000ff1e0ff */
[----:B--2---:R0:W1:Y:S01]  /*00e0*/  F2F.F64.F32 R8, R7 ;  /* 0x0000000700087310 */ /* 0x0040620000201800 */
[----:B---3--:R2:W-:Y:S03]  /*00f0*/  STL [R1], R0 ;  /* 0x0000000001007387 */ /* 0x0085e60000100800 */
[----:B0-----:R-:W-:Y:S01]  /*0100*/  IMAD.X R7, RZ, RZ, UR5, P0 ;  /* 0x00000005ff077e24 */ /* 0x001fe200080e06ff */
[----:B-1--4-:R2:W-:Y:S07]  /*0110*/  STL.64 [R1+0x8], R8 ;  /* 0x0000080801007387 */ /* 0x0125ee0000100a00 */
[----:B------:R-:W-:-:S07]  /*0120*/  LEPC R20, `(.L_x_0) ;  /* 0x000000001014794e */ /* 0x000fce0000000000 */
[----:B--2---:R-:W-:Y:S05]  /*0130*/  CALL.ABS.NOINC R10 ;  /* 0x000000000a007343 */ /* 0x004fea0003c00000 */
.L_x_0:
[----:B------:R-:W-:Y:S05]  /*0140*/  EXIT ;  /* 0x000000000000794d */ /* 0x000fea0003800000 */
.L_x_1:
[----:B------:R-:W-:-:S00]  /*0150*/  BRA `(.L_x_1) ;  /* 0xfffffffc00fc7947 */ /* 0x000fc0000383ffff */
[----:B------:R-:W-:-:S00]  /*0160*/  NOP ;  /* 0x0000000000007918 */ /* 0x000fc00000000000 */
        /* <DEDUP_REMOVED lines=9> */
.L_x_2:


//--------------------- .nv.global.init           --------------------------
	.section	.nv.global.init,"aw",@progbits
.nv.global.init:
	.type		$str,@object
	.size		$str,(.L_0 - $str)
$str:
        /*0000*/ 	.byte	0x4b, 0x65, 0x72, 0x6e, 0x65, 0x6c, 0x20, 0x73, 0x65, 0x65, 0x73, 0x3a, 0x20, 0x61, 0x20, 0x3d
        /*0010*/ 	.byte	0x20, 0x25, 0x64, 0x2c, 0x20, 0x62, 0x20, 0x3d, 0x20, 0x25, 0x66, 0x0a, 0x00
.L_0:


//--------------------- .nv.shared.reserved.0     --------------------------
	.section	.nv.shared.reserved.0,"aw",@nobits
	.weak		__nv_reservedSMEM_offset_0_alias
	.size		__nv_reservedSMEM_offset_0_alias, 0, 64
	.other		__nv_reservedSMEM_offset_0_alias,@"STO_CUDA_RESERVED_SHARED STV_DEFAULT"
__nv_reservedSMEM_offset_0_alias:
	.zero		0
	.zero		64


//--------------------- .nv.constant0._Z16readStructKernelPK8MyStruct --------------------------
	.section	.nv.constant0._Z16readStructKernelPK8MyStruct,"a",@progbits
	.sectionflags	@""
	.align	4
.nv.constant0._Z16readStructKernelPK8MyStruct:
	.zero		904


//--------------------- SYMBOLS --------------------------

	.type		.nv.reservedSmem.offset0,@object
	.size		.nv.reservedSmem.offset0,0x4
	.type		vprintf,@function
